	.headerflags	@"EF_CUDA_TEXMODE_UNIFIED EF_CUDA_64BIT_ADDRESS EF_CUDA_ACCELERATORS EF_CUDA_SM90 EF_CUDA_VIRTUAL_SM(EF_CUDA_SM90)"
	.elftype	@"ET_EXEC"


//--------------------- .nv.info                  --------------------------
	.section	.nv.info,"",@"SHT_CUDA_INFO"
	.align	4


	//----- nvinfo : EIATTR_REGCOUNT
	.align		4
        /*0000*/ 	.byte	0x04, 0x2f
        /*0002*/ 	.short	(.L_3 - .L_2)
	.align		4
.L_2:
        /*0004*/ 	.word	index@(triton_poi_fused__native_batch_norm_legit_no_training_45)
        /*0008*/ 	.word	0x00000016


	//----- nvinfo : EIATTR_MIN_STACK_SIZE
	.align		4
.L_3:
        /*000c*/ 	.byte	0x04, 0x12
        /*000e*/ 	.short	(.L_5 - .L_4)
	.align		4
.L_4:
        /*0010*/ 	.word	index@(triton_poi_fused__native_batch_norm_legit_no_training_45)
        /*0014*/ 	.word	0x00000000


	//----- nvinfo : EIATTR_FRAME_SIZE
	.align		4
.L_5:
        /*0018*/ 	.byte	0x04, 0x11
        /*001a*/ 	.short	(.L_7 - .L_6)
	.align		4
.L_6:
        /*001c*/ 	.word	index@(triton_poi_fused__native_batch_norm_legit_no_training_45)
        /*0020*/ 	.word	0x00000000


	//----- nvinfo : EIATTR_MIN_STACK_SIZE
	.align		4
.L_7:
        /*0024*/ 	.byte	0x04, 0x12
        /*0026*/ 	.short	(.L_9 - .L_8)
	.align		4
.L_8:
        /*0028*/ 	.word	index@(triton_poi_fused__native_batch_norm_legit_no_training_45)
        /*002c*/ 	.word	0x00000000
.L_9:


//--------------------- .nv.info.triton_poi_fused__native_batch_norm_legit_no_training_45 --------------------------
	.section	.nv.info.triton_poi_fused__native_batch_norm_legit_no_training_45,"",@"SHT_CUDA_INFO"
	.sectionflags	@""
	.align	4


	//----- nvinfo : EIATTR_CUDA_API_VERSION
	.align		4
        /*0000*/ 	.byte	0x04, 0x37
        /*0002*/ 	.short	(.L_11 - .L_10)
.L_10:
        /*0004*/ 	.word	0x0000007c


	//----- nvinfo : EIATTR_KPARAM_INFO
	.align		4
.L_11:
        /*0008*/ 	.byte	0x04, 0x17
        /*000a*/ 	.short	(.L_13 - .L_12)
.L_12:
        /*000c*/ 	.word	0x00000000
        /*0010*/ 	.short	0x0006
        /*0012*/ 	.short	0x0030
        /*0014*/ 	.byte	0x00, 0xf0, 0x11, 0x00


	//----- nvinfo : EIATTR_KPARAM_INFO
	.align		4
.L_13:
        /*0018*/ 	.byte	0x04, 0x17
        /*001a*/ 	.short	(.L_15 - .L_14)
.L_14:
        /*001c*/ 	.word	0x00000000
        /*0020*/ 	.short	0x0005
        /*0022*/ 	.short	0x0028
        /*0024*/ 	.byte	0x00, 0xf4, 0x21, 0x00


	//----- nvinfo : EIATTR_KPARAM_INFO
	.align		4
.L_15:
        /*0028*/ 	.byte	0x04, 0x17
        /*002a*/ 	.short	(.L_17 - .L_16)
.L_16:
        /*002c*/ 	.word	0x00000000
        /*0030*/ 	.short	0x0004
        /*0032*/ 	.short	0x0020
        /*0034*/ 	.byte	0x00, 0xf4, 0x21, 0x00


	//----- nvinfo : EIATTR_KPARAM_INFO
	.align		4
.L_17:
        /*0038*/ 	.byte	0x04, 0x17
        /*003a*/ 	.short	(.L_19 - .L_18)
.L_18:
        /*003c*/ 	.word	0x00000000
        /*0040*/ 	.short	0x0003
        /*0042*/ 	.short	0x0018
        /*0044*/ 	.byte	0x00, 0xf4, 0x21, 0x00


	//----- nvinfo : EIATTR_KPARAM_INFO
	.align		4
.L_19:
        /*0048*/ 	.byte	0x04, 0x17
        /*004a*/ 	.short	(.L_21 - .L_20)
.L_20:
        /*004c*/ 	.word	0x00000000
        /*0050*/ 	.short	0x0002
        /*0052*/ 	.short	0x0010
        /*0054*/ 	.byte	0x00, 0xf4, 0x21, 0x00


	//----- nvinfo : EIATTR_KPARAM_INFO
	.align		4
.L_21:
        /*0058*/ 	.byte	0x04, 0x17
        /*005a*/ 	.short	(.L_23 - .L_22)
.L_22:
        /*005c*/ 	.word	0x00000000
        /*0060*/ 	.short	0x0001
        /*0062*/ 	.short	0x0008
        /*0064*/ 	.byte	0x00, 0xf4, 0x21, 0x00


	//----- nvinfo : EIATTR_KPARAM_INFO
	.align		4
.L_23:
        /*0068*/ 	.byte	0x04, 0x17
        /*006a*/ 	.short	(.L_25 - .L_24)
.L_24:
        /*006c*/ 	.word	0x00000000
        /*0070*/ 	.short	0x0000
        /*0072*/ 	.short	0x0000
        /*0074*/ 	.byte	0x00, 0xf4, 0x21, 0x00


	//----- nvinfo : EIATTR_SPARSE_MMA_MASK
	.align		4
.L_25:
        /*0078*/ 	.byte	0x03, 0x50
        /*007a*/ 	.short	0x0000


	//----- nvinfo : EIATTR_MAXREG_COUNT
	.align		4
        /*007c*/ 	.byte	0x03, 0x1b
        /*007e*/ 	.short	0x00ff


	//----- nvinfo : EIATTR_EXIT_INSTR_OFFSETS
	.align		4
        /*0080*/ 	.byte	0x04, 0x1c
        /*0082*/ 	.short	(.L_27 - .L_26)


	//   ....[0]....
.L_26:
        /*0084*/ 	.word	0x000003d0


	//   ....[1]....
        /*0088*/ 	.word	0x000003f0


	//----- nvinfo : EIATTR_REQNTID
	.align		4
.L_27:
        /*008c*/ 	.byte	0x04, 0x10
        /*008e*/ 	.short	(.L_29 - .L_28)
.L_28:
        /*0090*/ 	.word	0x00000080
        /*0094*/ 	.word	0x00000001
        /*0098*/ 	.word	0x00000001


	//----- nvinfo : EIATTR_CBANK_PARAM_SIZE
	.align		4
.L_29:
        /*009c*/ 	.byte	0x03, 0x19
        /*009e*/ 	.short	0x0034


	//----- nvinfo : EIATTR_PARAM_CBANK
	.align		4
        /*00a0*/ 	.byte	0x04, 0x0a
        /*00a2*/ 	.short	(.L_31 - .L_30)
	.align		4
.L_30:
        /*00a4*/ 	.word	index@(.nv.constant0.triton_poi_fused__native_batch_norm_legit_no_training_45)
        /*00a8*/ 	.short	0x0210
        /*00aa*/ 	.short	0x0034


	//----- nvinfo : EIATTR_SW_WAR
	.align		4
.L_31:
        /*00ac*/ 	.byte	0x04, 0x36
        /*00ae*/ 	.short	(.L_33 - .L_32)
.L_32:
        /*00b0*/ 	.word	0x00000008
.L_33:


//--------------------- .nv.callgraph             --------------------------
	.section	.nv.callgraph,"",@"SHT_CUDA_CALLGRAPH"
	.align	4
	.sectionentsize	8
	.align		4
        /*0000*/ 	.word	0x00000000
	.align		4
        /*0004*/ 	.word	0xffffffff
	.align		4
        /*0008*/ 	.word	0x00000000
	.align		4
        /*000c*/ 	.word	0xfffffffe
	.align		4
        /*0010*/ 	.word	0x00000000
	.align		4
        /*0014*/ 	.word	0xfffffffd
	.align		4
        /*0018*/ 	.word	0x00000000
	.align		4
        /*001c*/ 	.word	0xfffffffc


//--------------------- .nv.constant4             --------------------------
	.section	.nv.constant4,"a",@progbits
	.align	8
	.align		8
.nv.constant4:
        /*0000*/ 	.dword	_$_str
	.align		8
        /*0008*/ 	.dword	_$_str_$_2


//--------------------- .text.triton_poi_fused__native_batch_norm_legit_no_training_45 --------------------------
	.section	.text.triton_poi_fused__native_batch_norm_legit_no_training_45,"ax",@progbits
	.align	128
        .global         triton_poi_fused__native_batch_norm_legit_no_training_45
        .type           triton_poi_fused__native_batch_norm_legit_no_training_45,@function
        .size           triton_poi_fused__native_batch_norm_legit_no_training_45,(.L_x_1 - triton_poi_fused__native_batch_norm_legit_no_training_45)
        .other          triton_poi_fused__native_batch_norm_legit_no_training_45,@"STO_CUDA_ENTRY STV_DEFAULT"
triton_poi_fused__native_batch_norm_legit_no_training_45:
.text.triton_poi_fused__native_batch_norm_legit_no_training_45:
[----:B------:R-:W0:Y:S01]  /*0000*/  LDC R1, c[0x0][0x28] ;  /* 0x00000a00ff017b82 */ /* 0x000e220000000800 */
[----:B------:R-:W1:Y:S07]  /*0010*/  S2R R0, SR_TID.X ;  /* 0x0000000000007919 */ /* 0x000e6e0000002100 */
[----:B------:R-:W2:Y:S01]  /*0020*/  LDC.64 R8, c[0x0][0x220] ;  /* 0x00008800ff087b82 */ /* 0x000ea20000000a00 */
[----:B------:R-:W-:Y:S01]  /*0030*/  ULDC.64 UR4, c[0x0][0x208] ;  /* 0x0000820000047ab9 */ /* 0x000fe20000000a00 */
[----:B------:R-:W3:Y:S06]  /*0040*/  S2R R3, SR_CTAID.X ;  /* 0x0000000000037919 */ /* 0x000eec0000002500 */
[----:B------:R-:W4:Y:S08]  /*0050*/  LDC.64 R12, c[0x0][0x210] ;  /* 0x00008400ff0c7b82 */ /* 0x000f300000000a00 */
[----:B------:R-:W5:Y:S08]  /*0060*/  LDC.64 R14, c[0x0][0x218] ;  /* 0x00008600ff0e7b82 */ /* 0x000f700000000a00 */
[----:B------:R-:W5:Y:S01]  /*0070*/  LDC.64 R16, c[0x0][0x228] ;  /* 0x00008a00ff107b82 */ /* 0x000f620000000a00 */
[----:B-1----:R-:W-:-:S07]  /*0080*/  SHF.L.U32 R0, R0, 0x1, RZ ;  /* 0x0000000100007819 */ /* 0x002fce00000006ff */
[----:B------:R-:W1:Y:S01]  /*0090*/  LDC.64 R18, c[0x0][0x230] ;  /* 0x00008c00ff127b82 */ /* 0x000e620000000a00 */
[----:B------:R-:W-:-:S04]  /*00a0*/  LOP3.LUT R0, R0, 0xfe, RZ, 0xc0, !PT ;  /* 0x000000fe00007812 */ /* 0x000fc800078ec0ff */
[----:B---3--:R-:W-:-:S04]  /*00b0*/  LEA R0, R3, R0, 0x8 ;  /* 0x0000000003007211 */ /* 0x008fc800078e40ff */
[C---:B------:R-:W-:Y:S01]  /*00c0*/  ISETP.GE.AND P4, PT, R0.reuse, 0x1200, PT ;  /* 0x000012000000780c */ /* 0x040fe20003f86270 */
[----:B------:R-:W-:-:S05]  /*00d0*/  IMAD.HI R2, R0, 0x38e38e39, RZ ;  /* 0x38e38e3900027827 */ /* 0x000fca00078e02ff */
[----:B------:R-:W-:-:S04]  /*00e0*/  SHF.R.U32.HI R3, RZ, 0x1f, R2 ;  /* 0x0000001fff037819 */ /* 0x000fc80000011602 */
[----:B------:R-:W-:-:S05]  /*00f0*/  LEA.HI.SX32 R3, R2, R3, 0x1a ;  /* 0x0000000302037211 */ /* 0x000fca00078fd2ff */
[----:B------:R-:W-:Y:S01]  /*0100*/  IMAD R11, R3, -0x120, R0 ;  /* 0xfffffee0030b7824 */ /* 0x000fe200078e0200 */
[----:B------:R-:W-:-:S03]  /*0110*/  CS2R R2, SRZ ;  /* 0x0000000000027805 */ /* 0x000fc6000001ff00 */
[----:B--2---:R-:W-:-:S05]  /*0120*/  IMAD.WIDE R8, R11, 0x4, R8 ;  /* 0x000000040b087825 */ /* 0x004fca00078e0208 */
[----:B------:R2:W3:Y:S01]  /*0130*/  @!P4 LDG.E.EL.64 R2, desc[UR4][R8.64] ;  /* 0x000000040802c981 */ /* 0x0004e2000c2e1b00 */
[----:B------:R-:W-:Y:S02]  /*0140*/  CS2R R4, SRZ ;  /* 0x0000000000047805 */ /* 0x000fe4000001ff00 */
[----:B------:R-:W-:Y:S01]  /*0150*/  CS2R R6, SRZ ;  /* 0x0000000000067805 */ /* 0x000fe2000001ff00 */
[----:B----4-:R-:W-:-:S04]  /*0160*/  IMAD.WIDE R12, R0, 0x4, R12 ;  /* 0x00000004000c7825 */ /* 0x010fc800078e020c */
[C---:B-----5:R-:W-:Y:S01]  /*0170*/  IMAD.WIDE R14, R11.reuse, 0x4, R14 ;  /* 0x000000040b0e7825 */ /* 0x060fe200078e020e */
[----:B------:R-:W4:Y:S04]  /*0180*/  @!P4 LDG.E.64 R4, desc[UR4][R12.64] ;  /* 0x000000040c04c981 */ /* 0x000f28000c1e1b00 */
[----:B------:R5:W4:Y:S01]  /*0190*/  @!P4 LDG.E.EL.64 R6, desc[UR4][R14.64] ;  /* 0x000000040e06c981 */ /* 0x000b22000c2e1b00 */
[----:B0-----:R-:W-:Y:S01]  /*01a0*/  IMAD.WIDE R16, R11, 0x4, R16 ;  /* 0x000000040b107825 */ /* 0x001fe200078e0210 */
[----:B--2---:R-:W-:-:S03]  /*01b0*/  CS2R R8, SRZ ;  /* 0x0000000000087805 */ /* 0x004fc6000001ff00 */
[----:B-1----:R-:W-:Y:S01]  /*01c0*/  IMAD.WIDE R18, R11, 0x4, R18 ;  /* 0x000000040b127825 */ /* 0x002fe200078e0212 */
[----:B------:R-:W-:-:S04]  /*01d0*/  CS2R R10, SRZ ;  /* 0x00000000000a7805 */ /* 0x000fc8000001ff00 */
[----:B------:R-:W2:Y:S04]  /*01e0*/  @!P4 LDG.E.EL.64 R8, desc[UR4][R18.64] ;  /* 0x000000041208c981 */ /* 0x000ea8000c2e1b00 */
[----:B------:R-:W2:Y:S01]  /*01f0*/  @!P4 LDG.E.EL.64 R10, desc[UR4][R16.64] ;  /* 0x00000004100ac981 */ /* 0x000ea2000c2e1b00 */
[----:B-----5:R-:W-:Y:S01]  /*0200*/  HFMA2.MMA R15, -RZ, RZ, 1.625, 0 ;  /* 0x3e800000ff0f7435 */ /* 0x020fe200000001ff */
[----:B---3--:R-:W-:Y:S01]  /*0210*/  FADD R2, R2, 0.0010000000474974513054 ;  /* 0x3a83126f02027421 */ /* 0x008fe20000000000 */
[----:B------:R-:W-:-:S03]  /*0220*/  FADD R12, R3, 0.0010000000474974513054 ;  /* 0x3a83126f030c7421 */ /* 0x000fc60000000000 */
[----:B------:R0:W1:Y:S08]  /*0230*/  MUFU.SQRT R13, R2 ;  /* 0x00000002000d7308 */ /* 0x0000700000002000 */
[----:B------:R-:W3:Y:S01]  /*0240*/  MUFU.SQRT R14, R12 ;  /* 0x0000000c000e7308 */ /* 0x000ee20000002000 */
[----:B0-----:R-:W0:Y:S01]  /*0250*/  LDC.64 R2, c[0x0][0x238] ;  /* 0x00008e00ff027b82 */ /* 0x001e220000000a00 */
[----:B-1----:R-:W-:-:S02]  /*0260*/  FSETP.GT.AND P0, PT, R13, 8.50705917302346158658e+37, PT ;  /* 0x7e8000000d00780b */ /* 0x002fc40003f04000 */
[----:B------:R-:W-:Y:S02]  /*0270*/  FSETP.GEU.AND P2, PT, R13, 1.175494350822287508e-38, PT ;  /* 0x008000000d00780b */ /* 0x000fe40003f4e000 */
[C---:B---3--:R-:W-:Y:S02]  /*0280*/  FSETP.GT.AND P1, PT, R14.reuse, 8.50705917302346158658e+37, PT ;  /* 0x7e8000000e00780b */ /* 0x048fe40003f24000 */
[----:B------:R-:W-:-:S07]  /*0290*/  FSETP.GEU.AND P3, PT, R14, 1.175494350822287508e-38, PT ;  /* 0x008000000e00780b */ /* 0x000fce0003f6e000 */
[----:B------:R-:W-:-:S04]  /*02a0*/  @P0 FMUL R13, R13, 0.25 ;  /* 0x3e8000000d0d0820 */ /* 0x000fc80000400000 */
[----:B------:R-:W-:Y:S01]  /*02b0*/  @!P2 FMUL R13, R13, 16777216 ;  /* 0x4b8000000d0da820 */ /* 0x000fe20000400000 */
[----:B------:R-:W-:-:S04]  /*02c0*/  @P1 FMUL R14, R14, 0.25 ;  /* 0x3e8000000e0e1820 */ /* 0x000fc80000400000 */
[----:B------:R-:W-:Y:S01]  /*02d0*/  @!P3 FMUL R14, R14, 16777216 ;  /* 0x4b8000000e0eb820 */ /* 0x000fe20000400000 */
[----:B------:R-:W1:Y:S01]  /*02e0*/  MUFU.RCP R13, R13 ;  /* 0x0000000d000d7308 */ /* 0x000e620000001000 */
[----:B------:R-:W-:-:S07]  /*02f0*/  FSEL R12, R15, 1, P0 ;  /* 0x3f8000000f0c7808 */ /* 0x000fce0000000000 */
[----:B------:R-:W3:Y:S01]  /*0300*/  MUFU.RCP R14, R14 ;  /* 0x0000000e000e7308 */ /* 0x000ee20000001000 */
[----:B------:R-:W-:Y:S01]  /*0310*/  FSEL R15, R15, 1, P1 ;  /* 0x3f8000000f0f7808 */ /* 0x000fe20000800000 */
[----:B------:R-:W-:Y:S01]  /*0320*/  @!P2 FMUL R12, R12, 16777216 ;  /* 0x4b8000000c0ca820 */ /* 0x000fe20000400000 */
[----:B----4-:R-:W-:-:S03]  /*0330*/  FADD R4, -R6, R4 ;  /* 0x0000000406047221 */ /* 0x010fc60000000100 */
[----:B------:R-:W-:Y:S01]  /*0340*/  @!P3 FMUL R15, R15, 16777216 ;  /* 0x4b8000000f0fb820 */ /* 0x000fe20000400000 */
[----:B------:R-:W-:Y:S01]  /*0350*/  FADD R5, -R7, R5 ;  /* 0x0000000507057221 */ /* 0x000fe20000000100 */
[----:B-1----:R-:W-:Y:S02]  /*0360*/  FMUL R13, R13, R12 ;  /* 0x0000000c0d0d7220 */ /* 0x002fe40000400000 */
[----:B---3--:R-:W-:Y:S02]  /*0370*/  FMUL R6, R14, R15 ;  /* 0x0000000f0e067220 */ /* 0x008fe40000400000 */
[----:B------:R-:W-:Y:S02]  /*0380*/  FMUL R13, R4, R13 ;  /* 0x0000000d040d7220 */ /* 0x000fe40000400000 */
[----:B------:R-:W-:Y:S01]  /*0390*/  FMUL R6, R5, R6 ;  /* 0x0000000605067220 */ /* 0x000fe20000400000 */
[----:B0-----:R-:W-:-:S04]  /*03a0*/  IMAD.WIDE R2, R0, 0x4, R2 ;  /* 0x0000000400027825 */ /* 0x001fc800078e0202 */
[----:B--2---:R-:W-:Y:S01]  /*03b0*/  FFMA R8, R13, R10, R8 ;  /* 0x0000000a0d087223 */ /* 0x004fe20000000008 */
[----:B------:R-:W-:Y:S01]  /*03c0*/  FFMA R9, R6, R11, R9 ;  /* 0x0000000b06097223 */ /* 0x000fe20000000009 */
[----:B------:R-:W-:Y:S06]  /*03d0*/  @P4 EXIT ;  /* 0x000000000000494d */ /* 0x000fec0003800000 */
[----:B------:R-:W-:Y:S01]  /*03e0*/  STG.E.64 desc[UR4][R2.64], R8 ;  /* 0x0000000802007986 */ /* 0x000fe2000c101b04 */
[----:B------:R-:W-:Y:S05]  /*03f0*/  EXIT ;  /* 0x000000000000794d */ /* 0x000fea0003800000 */
.L_x_0:
[----:B------:R-:W-:-:S00]  /*0400*/  BRA `(.L_x_0) ;  /* 0xfffffffc00fc7947 */ /* 0x000fc0000383ffff */
[----:B------:R-:W-:-:S00]  /*0410*/  NOP ;  /* 0x0000000000007918 */ /* 0x000fc00000000000 */
        /* <DEDUP_REMOVED lines=14> */
.L_x_1:


//--------------------- .nv.global.init           --------------------------
	.section	.nv.global.init,"aw",@progbits
.nv.global.init:
	.type		_$_str,@object
	.size		_$_str,(_$_str_$_2 - _$_str)
_$_str:
        /*0000*/ 	.byte	0x5f, 0x5f, 0x43, 0x55, 0x44, 0x41, 0x5f, 0x46, 0x54, 0x5a, 0x00
	.type		_$_str_$_2,@object
	.size		_$_str_$_2,(.L_1 - _$_str_$_2)
_$_str_$_2:
        /*000b*/ 	.byte	0x5f, 0x5f, 0x43, 0x55, 0x44, 0x41, 0x5f, 0x50, 0x52, 0x45, 0x43, 0x5f, 0x53, 0x51, 0x52, 0x54
        /*001b*/ 	.byte	0x00
.L_1:


//--------------------- .nv.constant0.triton_poi_fused__native_batch_norm_legit_no_training_45 --------------------------
	.section	.nv.constant0.triton_poi_fused__native_batch_norm_legit_no_training_45,"a",@progbits
	.sectionflags	@""
	.align	4
.nv.constant0.triton_poi_fused__native_batch_norm_legit_no_training_45:
	.zero		580
